	.headerflags	@"EF_CUDA_TEXMODE_UNIFIED EF_CUDA_64BIT_ADDRESS EF_CUDA_ACCELERATORS EF_CUDA_SM90 EF_CUDA_VIRTUAL_SM(EF_CUDA_SM90)"
	.elftype	@"ET_EXEC"


//--------------------- .nv.info                  --------------------------
	.section	.nv.info,"",@"SHT_CUDA_INFO"
	.align	4


	//----- nvinfo : EIATTR_REGCOUNT
	.align		4
        /*0000*/ 	.byte	0x04, 0x2f
        /*0002*/ 	.short	(.L_1 - .L_0)
	.align		4
.L_0:
        /*0004*/ 	.word	index@(triton_poi_fused__softmax_11)
        /*0008*/ 	.word	0x00000028


	//----- nvinfo : EIATTR_MIN_STACK_SIZE
	.align		4
.L_1:
        /*000c*/ 	.byte	0x04, 0x12
        /*000e*/ 	.short	(.L_3 - .L_2)
	.align		4
.L_2:
        /*0010*/ 	.word	index@(triton_poi_fused__softmax_11)
        /*0014*/ 	.word	0x00000000


	//----- nvinfo : EIATTR_FRAME_SIZE
	.align		4
.L_3:
        /*0018*/ 	.byte	0x04, 0x11
        /*001a*/ 	.short	(.L_5 - .L_4)
	.align		4
.L_4:
        /*001c*/ 	.word	index@(triton_poi_fused__softmax_11)
        /*0020*/ 	.word	0x00000000


	//----- nvinfo : EIATTR_MIN_STACK_SIZE
	.align		4
.L_5:
        /*0024*/ 	.byte	0x04, 0x12
        /*0026*/ 	.short	(.L_7 - .L_6)
	.align		4
.L_6:
        /*0028*/ 	.word	index@(triton_poi_fused__softmax_11)
        /*002c*/ 	.word	0x00000000
.L_7:


//--------------------- .nv.info.triton_poi_fused__softmax_11 --------------------------
	.section	.nv.info.triton_poi_fused__softmax_11,"",@"SHT_CUDA_INFO"
	.sectionflags	@""
	.align	4


	//----- nvinfo : EIATTR_CUDA_API_VERSION
	.align		4
        /*0000*/ 	.byte	0x04, 0x37
        /*0002*/ 	.short	(.L_9 - .L_8)
.L_8:
        /*0004*/ 	.word	0x0000007c


	//----- nvinfo : EIATTR_KPARAM_INFO
	.align		4
.L_9:
        /*0008*/ 	.byte	0x04, 0x17
        /*000a*/ 	.short	(.L_11 - .L_10)
.L_10:
        /*000c*/ 	.word	0x00000000
        /*0010*/ 	.short	0x0003
        /*0012*/ 	.short	0x0014
        /*0014*/ 	.byte	0x00, 0xf0, 0x11, 0x00


	//----- nvinfo : EIATTR_KPARAM_INFO
	.align		4
.L_11:
        /*0018*/ 	.byte	0x04, 0x17
        /*001a*/ 	.short	(.L_13 - .L_12)
.L_12:
        /*001c*/ 	.word	0x00000000
        /*0020*/ 	.short	0x0002
        /*0022*/ 	.short	0x0010
        /*0024*/ 	.byte	0x00, 0xf0, 0x11, 0x00


	//----- nvinfo : EIATTR_KPARAM_INFO
	.align		4
.L_13:
        /*0028*/ 	.byte	0x04, 0x17
        /*002a*/ 	.short	(.L_15 - .L_14)
.L_14:
        /*002c*/ 	.word	0x00000000
        /*0030*/ 	.short	0x0001
        /*0032*/ 	.short	0x0008
        /*0034*/ 	.byte	0x00, 0xf4, 0x21, 0x00


	//----- nvinfo : EIATTR_KPARAM_INFO
	.align		4
.L_15:
        /*0038*/ 	.byte	0x04, 0x17
        /*003a*/ 	.short	(.L_17 - .L_16)
.L_16:
        /*003c*/ 	.word	0x00000000
        /*0040*/ 	.short	0x0000
        /*0042*/ 	.short	0x0000
        /*0044*/ 	.byte	0x00, 0xf4, 0x21, 0x00


	//----- nvinfo : EIATTR_SPARSE_MMA_MASK
	.align		4
.L_17:
        /*0048*/ 	.byte	0x03, 0x50
        /*004a*/ 	.short	0x0000


	//----- nvinfo : EIATTR_MAXREG_COUNT
	.align		4
        /*004c*/ 	.byte	0x03, 0x1b
        /*004e*/ 	.short	0x00ff


	//----- nvinfo : EIATTR_EXIT_INSTR_OFFSETS
	.align		4
        /*0050*/ 	.byte	0x04, 0x1c
        /*0052*/ 	.short	(.L_19 - .L_18)


	//   ....[0]....
.L_18:
        /*0054*/ 	.word	0x000019d0


	//   ....[1]....
        /*0058*/ 	.word	0x000019f0


	//----- nvinfo : EIATTR_REQNTID
	.align		4
.L_19:
        /*005c*/ 	.byte	0x04, 0x10
        /*005e*/ 	.short	(.L_21 - .L_20)
.L_20:
        /*0060*/ 	.word	0x00000080
        /*0064*/ 	.word	0x00000001
        /*0068*/ 	.word	0x00000001


	//----- nvinfo : EIATTR_CBANK_PARAM_SIZE
	.align		4
.L_21:
        /*006c*/ 	.byte	0x03, 0x19
        /*006e*/ 	.short	0x0018


	//----- nvinfo : EIATTR_PARAM_CBANK
	.align		4
        /*0070*/ 	.byte	0x04, 0x0a
        /*0072*/ 	.short	(.L_23 - .L_22)
	.align		4
.L_22:
        /*0074*/ 	.word	index@(.nv.constant0.triton_poi_fused__softmax_11)
        /*0078*/ 	.short	0x0210
        /*007a*/ 	.short	0x0018


	//----- nvinfo : EIATTR_SW_WAR
	.align		4
.L_23:
        /*007c*/ 	.byte	0x04, 0x36
        /*007e*/ 	.short	(.L_25 - .L_24)
.L_24:
        /*0080*/ 	.word	0x00000008
.L_25:


//--------------------- .nv.callgraph             --------------------------
	.section	.nv.callgraph,"",@"SHT_CUDA_CALLGRAPH"
	.align	4
	.sectionentsize	8
	.align		4
        /*0000*/ 	.word	0x00000000
	.align		4
        /*0004*/ 	.word	0xffffffff
	.align		4
        /*0008*/ 	.word	0x00000000
	.align		4
        /*000c*/ 	.word	0xfffffffe
	.align		4
        /*0010*/ 	.word	0x00000000
	.align		4
        /*0014*/ 	.word	0xfffffffd
	.align		4
        /*0018*/ 	.word	0x00000000
	.align		4
        /*001c*/ 	.word	0xfffffffc


//--------------------- .text.triton_poi_fused__softmax_11 --------------------------
	.section	.text.triton_poi_fused__softmax_11,"ax",@progbits
	.sectionflags	@"SHF_BARRIERS=1"
	.align	128
        .global         triton_poi_fused__softmax_11
        .type           triton_poi_fused__softmax_11,@function
        .size           triton_poi_fused__softmax_11,(.L_x_1 - triton_poi_fused__softmax_11)
        .other          triton_poi_fused__softmax_11,@"STO_CUDA_ENTRY STV_DEFAULT"
triton_poi_fused__softmax_11:
.text.triton_poi_fused__softmax_11:
[----:B------:R-:W0:Y:S01]  /*0000*/  LDC R1, c[0x0][0x28] ;  /* 0x00000a00ff017b82 */ /* 0x000e220000000800 */
[----:B------:R-:W1:Y:S07]  /*0010*/  S2R R0, SR_CTAID.Y ;  /* 0x0000000000007919 */ /* 0x000e6e0000002600 */
[----:B------:R-:W2:Y:S01]  /*0020*/  LDC.64 R2, c[0x0][0x210] ;  /* 0x00008400ff027b82 */ /* 0x000ea20000000a00 */
[----:B------:R-:W-:Y:S01]  /*0030*/  ULDC.64 UR6, c[0x0][0x208] ;  /* 0x0000820000067ab9 */ /* 0x000fe20000000a00 */
[----:B------:R-:W3:Y:S01]  /*0040*/  S2R R20, SR_TID.X ;  /* 0x0000000000147919 */ /* 0x000ee20000002100 */
[----:B------:R-:W4:Y:S01]  /*0050*/  S2R R21, SR_CTAID.X ;  /* 0x0000000000157919 */ /* 0x000f220000002500 */
[----:B-1----:R-:W-:-:S02]  /*0060*/  SHF.L.U32 R24, R0, 0x3, RZ ;  /* 0x0000000300187819 */ /* 0x002fc400000006ff */
[----:B---3--:R-:W-:Y:S02]  /*0070*/  SHF.L.U32 R5, R20, 0x1, RZ ;  /* 0x0000000114057819 */ /* 0x008fe400000006ff */
[----:B------:R-:W-:Y:S02]  /*0080*/  SHF.R.U32.HI R22, RZ, 0x2, R20 ;  /* 0x00000002ff167819 */ /* 0x000fe40000011614 */
[----:B----4-:R-:W-:Y:S02]  /*0090*/  SHF.L.U32 R21, R21, 0x7, RZ ;  /* 0x0000000715157819 */ /* 0x010fe400000006ff */
[----:B------:R-:W-:Y:S02]  /*00a0*/  LOP3.LUT R7, R24, 0x6, R5, 0xf8, !PT ;  /* 0x0000000618077812 */ /* 0x000fe400078ef805 */
[----:B------:R-:W-:Y:S02]  /*00b0*/  CS2R R4, SRZ ;  /* 0x0000000000047805 */ /* 0x000fe4000001ff00 */
[----:B------:R-:W-:-:S02]  /*00c0*/  SGXT.U32 R22, R22, 0x5 ;  /* 0x000000051616781a */ /* 0x000fc40000000000 */
[----:B------:R-:W-:Y:S02]  /*00d0*/  ISETP.GE.AND P0, PT, R7, 0x8, PT ;  /* 0x000000080700780c */ /* 0x000fe40003f06270 */
[----:B------:R-:W-:Y:S02]  /*00e0*/  LOP3.LUT R8, R21, R22, RZ, 0xfc, !PT ;  /* 0x0000001615087212 */ /* 0x000fe400078efcff */
[----:B------:R-:W-:Y:S02]  /*00f0*/  SHF.L.U32 R11, R7, 0x8, RZ ;  /* 0x00000008070b7819 */ /* 0x000fe400000006ff */
[----:B------:R-:W-:Y:S02]  /*0100*/  CS2R R6, SRZ ;  /* 0x0000000000067805 */ /* 0x000fe4000001ff00 */
[----:B------:R-:W-:Y:S02]  /*0110*/  LOP3.LUT R9, R21, 0x20, R22, 0xfe, !PT ;  /* 0x0000002015097812 */ /* 0x000fe400078efe16 */
[----:B------:R-:W-:-:S02]  /*0120*/  ISETP.LT.AND P1, PT, R8, 0x100, !P0 ;  /* 0x000001000800780c */ /* 0x000fc40004721270 */
[----:B------:R-:W-:Y:S02]  /*0130*/  LOP3.LUT R10, R21, 0x40, R22, 0xfe, !PT ;  /* 0x00000040150a7812 */ /* 0x000fe400078efe16 */
[-C--:B------:R-:W-:Y:S02]  /*0140*/  LEA R13, R8, R11.reuse, 0x1 ;  /* 0x0000000b080d7211 */ /* 0x080fe400078e08ff */
[----:B------:R-:W-:Y:S02]  /*0150*/  ISETP.LT.AND P2, PT, R9, 0x100, !P0 ;  /* 0x000001000900780c */ /* 0x000fe40004741270 */
[----:B------:R-:W-:Y:S01]  /*0160*/  LOP3.LUT R8, R21, 0x60, R22, 0xfe, !PT ;  /* 0x0000006015087812 */ /* 0x000fe200078efe16 */
[----:B--2---:R-:W-:Y:S01]  /*0170*/  IMAD.WIDE R12, R13, 0x4, R2 ;  /* 0x000000040d0c7825 */ /* 0x004fe200078e0202 */
[----:B------:R-:W-:Y:S02]  /*0180*/  ISETP.LT.AND P3, PT, R10, 0x100, !P0 ;  /* 0x000001000a00780c */ /* 0x000fe40004761270 */
[----:B------:R-:W-:-:S02]  /*0190*/  LEA R15, R9, R11, 0x1 ;  /* 0x0000000b090f7211 */ /* 0x000fc400078e08ff */
[----:B------:R-:W-:Y:S01]  /*01a0*/  ISETP.LT.AND P0, PT, R8, 0x100, !P0 ;  /* 0x000001000800780c */ /* 0x000fe20004701270 */
[----:B------:R1:W2:Y:S01]  /*01b0*/  @P1 LDG.E.EL.64 R4, desc[UR6][R12.64] ;  /* 0x000000060c041981 */ /* 0x0002a2000c2e1b00 */
[-C--:B------:R-:W-:Y:S01]  /*01c0*/  LEA R17, R10, R11.reuse, 0x1 ;  /* 0x0000000b0a117211 */ /* 0x080fe200078e08ff */
[--C-:B------:R-:W-:Y:S01]  /*01d0*/  IMAD.WIDE R14, R15, 0x4, R2.reuse ;  /* 0x000000040f0e7825 */ /* 0x100fe200078e0202 */
[----:B------:R-:W-:Y:S02]  /*01e0*/  LEA R19, R8, R11, 0x1 ;  /* 0x0000000b08137211 */ /* 0x000fe400078e08ff */
[----:B------:R-:W-:Y:S02]  /*01f0*/  CS2R R10, SRZ ;  /* 0x00000000000a7805 */ /* 0x000fe4000001ff00 */
[----:B------:R-:W-:Y:S01]  /*0200*/  CS2R R8, SRZ ;  /* 0x0000000000087805 */ /* 0x000fe2000001ff00 */
[--C-:B------:R-:W-:Y:S01]  /*0210*/  IMAD.WIDE R16, R17, 0x4, R2.reuse ;  /* 0x0000000411107825 */ /* 0x100fe200078e0202 */
[----:B------:R3:W4:Y:S03]  /*0220*/  @P2 LDG.E.EL.64 R6, desc[UR6][R14.64] ;  /* 0x000000060e062981 */ /* 0x000726000c2e1b00 */
[----:B------:R-:W-:Y:S01]  /*0230*/  IMAD.WIDE R18, R19, 0x4, R2 ;  /* 0x0000000413127825 */ /* 0x000fe200078e0202 */
[----:B------:R5:W4:Y:S04]  /*0240*/  @P3 LDG.E.EL.64 R10, desc[UR6][R16.64] ;  /* 0x00000006100a3981 */ /* 0x000b28000c2e1b00 */
[----:B------:R3:W4:Y:S01]  /*0250*/  @P0 LDG.E.EL.64 R8, desc[UR6][R18.64] ;  /* 0x0000000612080981 */ /* 0x000722000c2e1b00 */
[----:B------:R-:W5:Y:S01]  /*0260*/  S2UR UR5, SR_CgaCtaId ;  /* 0x00000000000579c3 */ /* 0x000f620000008800 */
[----:B-1----:R-:W-:-:S04]  /*0270*/  SHF.L.U32 R12, R20, 0x8, RZ ;  /* 0x00000008140c7819 */ /* 0x002fc800000006ff */
[----:B------:R-:W-:Y:S01]  /*0280*/  LOP3.LUT R13, R12, 0x300, RZ, 0xc0, !PT ;  /* 0x000003000c0d7812 */ /* 0x000fe200078ec0ff */
[----:B------:R-:W-:-:S03]  /*0290*/  UMOV UR4, 0x400 ;  /* 0x0000040000047882 */ /* 0x000fc60000000000 */
[C---:B------:R-:W-:Y:S02]  /*02a0*/  LOP3.LUT R22, R13.reuse, R22, RZ, 0xfc, !PT ;  /* 0x000000160d167212 */ /* 0x040fe400078efcff */
[C---:B---3--:R-:W-:Y:S02]  /*02b0*/  LOP3.LUT R15, R13.reuse, 0x80, RZ, 0xfc, !PT ;  /* 0x000000800d0f7812 */ /* 0x048fe400078efcff */
[-C--:B------:R-:W-:Y:S02]  /*02c0*/  LEA.HI R12, R13, R22.reuse, RZ, 0x19 ;  /* 0x000000160d0c7211 */ /* 0x080fe400078fc8ff */
[----:B------:R-:W-:Y:S02]  /*02d0*/  LEA.HI R22, R15, R22, RZ, 0x19 ;  /* 0x000000160f167211 */ /* 0x000fe400078fc8ff */
[----:B------:R-:W-:Y:S01]  /*02e0*/  SHF.R.U32.HI R14, RZ, 0x5, R20 ;  /* 0x00000005ff0e7819 */ /* 0x000fe20000011614 */
[----:B0----5:R-:W-:-:S03]  /*02f0*/  UPRMT UR4, UR5, 0x654, UR4 ;  /* 0x0000065405047896 */ /* 0x021fc60008000004 */
[----:B------:R-:W-:-:S03]  /*0300*/  SGXT.U32 R13, R14, 0x2 ;  /* 0x000000020e0d781a */ /* 0x000fc60000000000 */
[----:B------:R-:W-:Y:S02]  /*0310*/  LEA R15, R12, UR4, 0x2 ;  /* 0x000000040c0f7c11 */ /* 0x000fe4000f8e10ff */
[----:B------:R-:W-:Y:S02]  /*0320*/  LEA R12, R22, UR4, 0x2 ;  /* 0x00000004160c7c11 */ /* 0x000fe4000f8e10ff */
[----:B------:R-:W-:Y:S02]  /*0330*/  SHF.R.U32.HI R0, RZ, 0x1c, R0 ;  /* 0x0000001cff007819 */ /* 0x000fe40000011600 */
[----:B------:R-:W-:Y:S02]  /*0340*/  LOP3.LUT R24, R24, R13, RZ, 0xfc, !PT ;  /* 0x0000000d18187212 */ /* 0x000fe400078efcff */
[----:B------:R-:W-:Y:S02]  /*0350*/  SHF.L.U32 R20, R20, 0x2, RZ ;  /* 0x0000000214147819 */ /* 0x000fe400000006ff */
[----:B------:R-:W-:-:S02]  /*0360*/  LOP3.LUT R22, R24, 0x4, RZ, 0xfc, !PT ;  /* 0x0000000418167812 */ /* 0x000fc400078efcff */
[----:B------:R-:W-:-:S04]  /*0370*/  LOP3.LUT R21, R21, 0x7c, R20, 0xf8, !PT ;  /* 0x0000007c15157812 */ /* 0x000fc800078ef814 */
[C---:B------:R-:W-:Y:S02]  /*0380*/  SHF.L.U32 R27, R21.reuse, 0x1, RZ ;  /* 0x00000001151b7819 */ /* 0x040fe400000006ff */
[----:B------:R-:W-:Y:S02]  /*0390*/  ISETP.GE.AND P0, PT, R21, 0x100, PT ;  /* 0x000001001500780c */ /* 0x000fe40003f06270 */
[----:B------:R-:W-:Y:S02]  /*03a0*/  IADD3 R37, R27, 0x4, RZ ;  /* 0x000000041b257810 */ /* 0x000fe40007ffe0ff */
[----:B------:R-:W-:Y:S02]  /*03b0*/  ISETP.LT.AND P1, PT, R24, 0x8, !P0 ;  /* 0x000000081800780c */ /* 0x000fe40004721270 */
[----:B------:R-:W-:Y:S02]  /*03c0*/  IADD3 R13, R27, 0x1, RZ ;  /* 0x000000011b0d7810 */ /* 0x000fe40007ffe0ff */
[----:B------:R-:W-:-:S02]  /*03d0*/  CS2R R16, SRZ ;  /* 0x0000000000107805 */ /* 0x000fc4000001ff00 */
[----:B------:R-:W-:Y:S02]  /*03e0*/  ISETP.LT.AND P0, PT, R22, 0x8, !P0 ;  /* 0x000000081600780c */ /* 0x000fe40004701270 */
[----:B------:R-:W-:Y:S02]  /*03f0*/  IADD3 R33, R27, 0x3, RZ ;  /* 0x000000031b217810 */ /* 0x000fe40007ffe0ff */
[----:B------:R-:W-:Y:S01]  /*0400*/  CS2R R18, SRZ ;  /* 0x0000000000127805 */ /* 0x000fe2000001ff00 */
[----:B------:R-:W-:Y:S01]  /*0410*/  HFMA2.MMA R26, -RZ, RZ, 0, 0 ;  /* 0x00000000ff1a7435 */ /* 0x000fe200000001ff */
[----:B------:R-:W-:Y:S02]  /*0420*/  IADD3 R29, R27, 0x5, RZ ;  /* 0x000000051b1d7810 */ /* 0x000fe40007ffe0ff */
[----:B------:R-:W-:Y:S01]  /*0430*/  IADD3 R31, R27, 0x6, RZ ;  /* 0x000000061b1f7810 */ /* 0x000fe20007ffe0ff */
[----:B------:R-:W-:Y:S01]  /*0440*/  HFMA2.MMA R28, -RZ, RZ, 0, 0 ;  /* 0x00000000ff1c7435 */ /* 0x000fe200000001ff */
[----:B------:R-:W-:-:S02]  /*0450*/  MOV R25, RZ ;  /* 0x000000ff00197202 */ /* 0x000fc40000000f00 */
[----:B------:R-:W-:Y:S01]  /*0460*/  MOV R35, RZ ;  /* 0x000000ff00237202 */ /* 0x000fe20000000f00 */
[----:B--2---:R-:W-:Y:S04]  /*0470*/  STS [R15], R4 ;  /* 0x000000040f007388 */ /* 0x004fe80000000800 */
[----:B------:R0:W-:Y:S04]  /*0480*/  STS [R12+0x200], R5 ;  /* 0x000200050c007388 */ /* 0x0001e80000000800 */
[----:B----4-:R-:W-:Y:S04]  /*0490*/  STS [R15+0x80], R6 ;  /* 0x000080060f007388 */ /* 0x010fe80000000800 */
[----:B------:R1:W-:Y:S01]  /*04a0*/  STS [R12+0x280], R7 ;  /* 0x000280070c007388 */ /* 0x0003e20000000800 */
[----:B0-----:R-:W-:-:S03]  /*04b0*/  SGXT.U32 R5, R0, 0x1 ;  /* 0x000000010005781a */ /* 0x001fc60000000000 */
[----:B------:R-:W-:Y:S04]  /*04c0*/  STS [R15+0x100], R10 ;  /* 0x0001000a0f007388 */ /* 0x000fe80000000800 */
[----:B------:R-:W-:Y:S04]  /*04d0*/  STS [R12+0x300], R11 ;  /* 0x0003000b0c007388 */ /* 0x000fe80000000800 */
[----:B------:R-:W-:Y:S01]  /*04e0*/  STS [R15+0x180], R8 ;  /* 0x000180080f007388 */ /* 0x000fe20000000800 */
[----:B------:R-:W-:-:S03]  /*04f0*/  IADD3 R4, R24, R5, RZ ;  /* 0x0000000518047210 */ /* 0x000fc60007ffe0ff */
[----:B------:R0:W-:Y:S01]  /*0500*/  STS [R12+0x380], R9 ;  /* 0x000380090c007388 */ /* 0x0001e20000000800 */
[----:B------:R-:W-:Y:S02]  /*0510*/  IADD3 R5, R22, R5, RZ ;  /* 0x0000000516057210 */ /* 0x000fe40007ffe0ff */
[----:B------:R-:W-:Y:S02]  /*0520*/  SHF.L.U32 R4, R4, 0x8, RZ ;  /* 0x0000000804047819 */ /* 0x000fe400000006ff */
[----:B------:R-:W-:Y:S02]  /*0530*/  SHF.L.U32 R5, R5, 0x8, RZ ;  /* 0x0000000805057819 */ /* 0x000fe400000006ff */
[----:B-1----:R-:W-:Y:S02]  /*0540*/  IADD3 R7, R27, 0x2, RZ ;  /* 0x000000021b077810 */ /* 0x002fe40007ffe0ff */
[----:B0-----:R-:W-:Y:S02]  /*0550*/  LOP3.LUT R12, R4, 0xfffffe00, RZ, 0xc0, !PT ;  /* 0xfffffe00040c7812 */ /* 0x001fe400078ec0ff */
[----:B------:R-:W-:-:S02]  /*0560*/  LOP3.LUT R30, R5, 0xfffffe00, RZ, 0xc0, !PT ;  /* 0xfffffe00051e7812 */ /* 0x000fc400078ec0ff */
[----:B------:R-:W-:Y:S01]  /*0570*/  IADD3 R9, R37, R12, RZ ;  /* 0x0000000c25097210 */ /* 0x000fe20007ffe0ff */
[----:B------:R-:W-:Y:S01]  /*0580*/  HFMA2.MMA R0, -RZ, RZ, 0, 0 ;  /* 0x00000000ff007435 */ /* 0x000fe200000001ff */
[----:B------:R-:W-:Y:S02]  /*0590*/  IADD3 R11, R7, R30, RZ ;  /* 0x0000001e070b7210 */ /* 0x000fe40007ffe0ff */
[----:B------:R-:W-:Y:S02]  /*05a0*/  IADD3 R23, R12, R13, RZ ;  /* 0x0000000d0c177210 */ /* 0x000fe40007ffe0ff */
[----:B------:R-:W-:Y:S02]  /*05b0*/  LEA R15, R21, R12, 0x1 ;  /* 0x0000000c150f7211 */ /* 0x000fe400078e08ff */
[----:B------:R-:W-:Y:S01]  /*05c0*/  IADD3 R5, R7, R12, RZ ;  /* 0x0000000c07057210 */ /* 0x000fe20007ffe0ff */
[--C-:B------:R-:W-:Y:S01]  /*05d0*/  IMAD.WIDE R6, R9, 0x4, R2.reuse ;  /* 0x0000000409067825 */ /* 0x100fe200078e0202 */
[----:B------:R-:W-:Y:S03]  /*05e0*/  BAR.SYNC.DEFER_BLOCKING 0x0 ;  /* 0x0000000000007b1d */ /* 0x000fe60000010000 */
[----:B------:R-:W-:-:S04]  /*05f0*/  IMAD.WIDE R8, R11, 0x4, R2 ;  /* 0x000000040b087825 */ /* 0x000fc800078e0202 */
[----:B------:R-:W-:-:S04]  /*0600*/  IMAD.WIDE R10, R23, 0x4, R2 ;  /* 0x00000004170a7825 */ /* 0x000fc800078e0202 */
[----:B------:R-:W-:Y:S01]  /*0610*/  IMAD.WIDE R14, R15, 0x4, R2 ;  /* 0x000000040f0e7825 */ /* 0x000fe200078e0202 */
[----:B------:R-:W-:-:S03]  /*0620*/  IADD3 R27, R27, 0x7, RZ ;  /* 0x000000071b1b7810 */ /* 0x000fc60007ffe0ff */
[----:B------:R-:W-:Y:S01]  /*0630*/  IMAD.WIDE R4, R5, 0x4, R2 ;  /* 0x0000000405047825 */ /* 0x000fe200078e0202 */
[----:B------:R0:W2:Y:S04]  /*0640*/  @P1 LDG.E.EL R16, desc[UR6][R6.64] ;  /* 0x0000000606101981 */ /* 0x0000a8000c2e1900 */
[----:B------:R1:W3:Y:S04]  /*0650*/  @P1 LDG.E.EL R17, desc[UR6][R10.64] ;  /* 0x000000060a111981 */ /* 0x0002e8000c2e1900 */
[----:B------:R-:W3:Y:S01]  /*0660*/  @P1 LDG.E.EL R0, desc[UR6][R14.64] ;  /* 0x000000060e001981 */ /* 0x000ee2000c2e1900 */
[----:B0-----:R-:W-:-:S03]  /*0670*/  IADD3 R7, R12, R33, RZ ;  /* 0x000000210c077210 */ /* 0x001fc60007ffe0ff */
[----:B------:R0:W4:Y:S02]  /*0680*/  @P0 LDG.E.EL R18, desc[UR6][R8.64] ;  /* 0x0000000608120981 */ /* 0x000124000c2e1900 */
[----:B------:R-:W-:Y:S02]  /*0690*/  IMAD.WIDE R6, R7, 0x4, R2 ;  /* 0x0000000407067825 */ /* 0x000fe400078e0202 */
[----:B------:R5:W2:Y:S01]  /*06a0*/  @P1 LDG.E.EL R19, desc[UR6][R4.64] ;  /* 0x0000000604131981 */ /* 0x000aa2000c2e1900 */
[----:B-1----:R-:W-:-:S03]  /*06b0*/  IADD3 R11, R12, R27, RZ ;  /* 0x0000001b0c0b7210 */ /* 0x002fc60007ffe0ff */
[----:B------:R1:W2:Y:S01]  /*06c0*/  @P1 LDG.E.EL R26, desc[UR6][R6.64] ;  /* 0x00000006061a1981 */ /* 0x0002a2000c2e1900 */
[----:B0-----:R-:W-:Y:S02]  /*06d0*/  IADD3 R9, R12, R29, RZ ;  /* 0x0000001d0c097210 */ /* 0x001fe40007ffe0ff */
[----:B-----5:R-:W-:-:S03]  /*06e0*/  IADD3 R5, R31, R12, RZ ;  /* 0x0000000c1f057210 */ /* 0x020fc60007ffe0ff */
[--C-:B------:R-:W-:Y:S01]  /*06f0*/  IMAD.WIDE R8, R9, 0x4, R2.reuse ;  /* 0x0000000409087825 */ /* 0x100fe200078e0202 */
[----:B------:R-:W-:Y:S02]  /*0700*/  MOV R23, RZ ;  /* 0x000000ff00177202 */ /* 0x000fe40000000f00 */
[----:B------:R-:W-:Y:S01]  /*0710*/  IADD3 R33, R30, R33, RZ ;  /* 0x000000211e217210 */ /* 0x000fe20007ffe0ff */
[--C-:B------:R-:W-:Y:S01]  /*0720*/  IMAD.WIDE R4, R5, 0x4, R2.reuse ;  /* 0x0000000405047825 */ /* 0x100fe200078e0202 */
[----:B------:R-:W-:Y:S01]  /*0730*/  IADD3 R15, R30, R13, RZ ;  /* 0x0000000d1e0f7210 */ /* 0x000fe20007ffe0ff */
[----:B------:R-:W5:Y:S01]  /*0740*/  @P1 LDG.E.EL R25, desc[UR6][R8.64] ;  /* 0x0000000608191981 */ /* 0x000f62000c2e1900 */
[----:B------:R-:W-:Y:S01]  /*0750*/  LEA R34, R21, R30, 0x1 ;  /* 0x0000001e15227211 */ /* 0x000fe200078e08ff */
[--C-:B------:R-:W-:Y:S02]  /*0760*/  IMAD.WIDE R10, R11, 0x4, R2.reuse ;  /* 0x000000040b0a7825 */ /* 0x100fe400078e0202 */
[----:B------:R0:W4:Y:S02]  /*0770*/  @P1 LDG.E.EL R23, desc[UR6][R4.64] ;  /* 0x0000000604171981 */ /* 0x000124000c2e1900 */
[--C-:B------:R-:W-:Y:S01]  /*0780*/  IMAD.WIDE R12, R33, 0x4, R2.reuse ;  /* 0x00000004210c7825 */ /* 0x100fe200078e0202 */
[----:B------:R-:W-:Y:S01]  /*0790*/  CS2R R32, SRZ ;  /* 0x0000000000207805 */ /* 0x000fe2000001ff00 */
[----:B------:R0:W4:Y:S02]  /*07a0*/  @P1 LDG.E.EL R28, desc[UR6][R10.64] ;  /* 0x000000060a1c1981 */ /* 0x000124000c2e1900 */
[--C-:B------:R-:W-:Y:S01]  /*07b0*/  IMAD.WIDE R14, R15, 0x4, R2.reuse ;  /* 0x000000040f0e7825 */ /* 0x100fe200078e0202 */
[----:B-1----:R-:W-:Y:S01]  /*07c0*/  IADD3 R7, R37, R30, RZ ;  /* 0x0000001e25077210 */ /* 0x002fe20007ffe0ff */
[----:B------:R1:W4:Y:S02]  /*07d0*/  @P0 LDG.E.EL R35, desc[UR6][R12.64] ;  /* 0x000000060c230981 */ /* 0x000324000c2e1900 */
[----:B0-----:R-:W-:Y:S01]  /*07e0*/  IMAD.WIDE R4, R34, 0x4, R2 ;  /* 0x0000000422047825 */ /* 0x001fe200078e0202 */
[----:B------:R-:W-:Y:S01]  /*07f0*/  HFMA2.MMA R34, -RZ, RZ, 0, 0 ;  /* 0x00000000ff227435 */ /* 0x000fe200000001ff */
[----:B------:R0:W4:Y:S01]  /*0800*/  @P0 LDG.E.EL R32, desc[UR6][R14.64] ;  /* 0x000000060e200981 */ /* 0x000122000c2e1900 */
[----:B------:R-:W-:-:S03]  /*0810*/  IADD3 R11, R30, R29, RZ ;  /* 0x0000001d1e0b7210 */ /* 0x000fc60007ffe0ff */
[----:B------:R0:W4:Y:S01]  /*0820*/  @P0 LDG.E.EL R33, desc[UR6][R4.64] ;  /* 0x0000000604210981 */ /* 0x000122000c2e1900 */
[----:B------:R-:W-:Y:S01]  /*0830*/  IADD3 R29, R30, R27, RZ ;  /* 0x0000001b1e1d7210 */ /* 0x000fe20007ffe0ff */
[----:B------:R-:W-:Y:S01]  /*0840*/  IMAD.WIDE R6, R7, 0x4, R2 ;  /* 0x0000000407067825 */ /* 0x000fe200078e0202 */
[----:B------:R-:W-:-:S03]  /*0850*/  MOV R27, RZ ;  /* 0x000000ff001b7202 */ /* 0x000fc60000000f00 */
[----:B------:R-:W-:Y:S01]  /*0860*/  IMAD.WIDE R10, R11, 0x4, R2 ;  /* 0x000000040b0a7825 */ /* 0x000fe200078e0202 */
[----:B------:R-:W4:Y:S01]  /*0870*/  @P0 LDG.E.EL R34, desc[UR6][R6.64] ;  /* 0x0000000606220981 */ /* 0x000f22000c2e1900 */
[----:B------:R-:W-:-:S03]  /*0880*/  IADD3 R9, R31, R30, RZ ;  /* 0x0000001e1f097210 */ /* 0x000fc60007ffe0ff */
[----:B------:R-:W4:Y:S01]  /*0890*/  @P0 LDG.E.EL R27, desc[UR6][R10.64] ;  /* 0x000000060a1b0981 */ /* 0x000f22000c2e1900 */
[----:B-1----:R-:W-:Y:S01]  /*08a0*/  CS2R R12, SRZ ;  /* 0x00000000000c7805 */ /* 0x002fe2000001ff00 */
[----:B------:R-:W-:-:S04]  /*08b0*/  IMAD.WIDE R8, R9, 0x4, R2 ;  /* 0x0000000409087825 */ /* 0x000fc800078e0202 */
[----:B------:R-:W-:Y:S01]  /*08c0*/  IMAD.WIDE R2, R29, 0x4, R2 ;  /* 0x000000041d027825 */ /* 0x000fe200078e0202 */
[----:B------:R-:W4:Y:S04]  /*08d0*/  @P0 LDG.E.EL R13, desc[UR6][R8.64] ;  /* 0x00000006080d0981 */ /* 0x000f28000c2e1900 */
[----:B------:R1:W4:Y:S01]  /*08e0*/  @P0 LDG.E.EL R12, desc[UR6][R2.64] ;  /* 0x00000006020c0981 */ /* 0x000322000c2e1900 */
[----:B0-----:R-:W-:-:S04]  /*08f0*/  SHF.R.U32.HI R15, RZ, 0x7, R20 ;  /* 0x00000007ff0f7819 */ /* 0x001fc80000011614 */
[----:B------:R-:W-:-:S04]  /*0900*/  SGXT.U32 R15, R15, 0x2 ;  /* 0x000000020f0f781a */ /* 0x000fc80000000000 */
[----:B------:R-:W-:-:S04]  /*0910*/  LOP3.LUT R14, R15, 0x1fc, R20, 0xf8, !PT ;  /* 0x000001fc0f0e7812 */ /* 0x000fc800078ef814 */
[----:B------:R-:W-:Y:S02]  /*0920*/  LEA R14, R14, UR4, 0x2 ;  /* 0x000000040e0e7c11 */ /* 0x000fe4000f8e10ff */
[----:B------:R-:W-:Y:S02]  /*0930*/  LOP3.LUT R20, R20, 0x1fc, RZ, 0xc0, !PT ;  /* 0x000001fc14147812 */ /* 0x000fe400078ec0ff */
[CC--:B---3--:R-:W-:Y:S02]  /*0940*/  FSETP.GT.AND P4, PT, R0.reuse, R17.reuse, PT ;  /* 0x000000110000720b */ /* 0x0c8fe40003f84000 */
[C---:B------:R-:W-:Y:S02]  /*0950*/  FSETP.NAN.AND P3, PT, R0.reuse, R0, PT ;  /* 0x000000000000720b */ /* 0x040fe40003f68000 */
[----:B------:R-:W-:-:S04]  /*0960*/  FSEL R5, R0, R17, P4 ;  /* 0x0000001100057208 */ /* 0x000fc80002000000 */
[----:B-1----:R-:W-:Y:S02]  /*0970*/  FSEL R3, R0, R5, P3 ;  /* 0x0000000500037208 */ /* 0x002fe40001800000 */
[----:B--2---:R-:W-:-:S03]  /*0980*/  FSETP.GT.AND P2, PT, R19, R26, PT ;  /* 0x0000001a1300720b */ /* 0x004fc60003f44000 */
[----:B------:R-:W-:Y:S01]  /*0990*/  FADD R0, -R3, R0 ;  /* 0x0000000003007221 */ /* 0x000fe20000000100 */
[C---:B------:R-:W-:Y:S02]  /*09a0*/  FSETP.NAN.AND P6, PT, R19.reuse, R19, PT ;  /* 0x000000131300720b */ /* 0x040fe40003fc8000 */
[C---:B------:R-:W-:Y:S01]  /*09b0*/  FSEL R4, R19.reuse, R26, P2 ;  /* 0x0000001a13047208 */ /* 0x040fe20001000000 */
[----:B------:R-:W-:Y:S01]  /*09c0*/  FMUL R8, R0, 1.4426950216293334961 ;  /* 0x3fb8aa3b00087820 */ /* 0x000fe20000400000 */
[C---:B------:R-:W-:Y:S02]  /*09d0*/  FSETP.NAN.AND P5, PT, R16.reuse, R16, PT ;  /* 0x000000101000720b */ /* 0x040fe40003fa8000 */
[----:B------:R-:W-:Y:S02]  /*09e0*/  FSEL R2, R19, R4, P6 ;  /* 0x0000000413027208 */ /* 0x000fe40003000000 */
[----:B-----5:R-:W-:Y:S01]  /*09f0*/  FSETP.GT.AND P2, PT, R16, R25, PT ;  /* 0x000000191000720b */ /* 0x020fe20003f44000 */
[----:B------:R-:W-:-:S03]  /*0a00*/  FADD R11, -R3, R17 ;  /* 0x00000011030b7221 */ /* 0x000fc60000000100 */
[C---:B------:R-:W-:Y:S02]  /*0a10*/  FSEL R5, R16.reuse, R25, P2 ;  /* 0x0000001910057208 */ /* 0x040fe40001000000 */
[CC--:B----4-:R-:W-:Y:S02]  /*0a20*/  FSETP.GT.AND P6, PT, R23.reuse, R28.reuse, PT ;  /* 0x0000001c1700720b */ /* 0x0d0fe40003fc4000 */
[C---:B------:R-:W-:Y:S02]  /*0a30*/  FSETP.NAN.AND P3, PT, R23.reuse, R23, PT ;  /* 0x000000171700720b */ /* 0x040fe40003f68000 */
[----:B------:R-:W-:Y:S02]  /*0a40*/  FSEL R4, R23, R28, P6 ;  /* 0x0000001c17047208 */ /* 0x000fe40003000000 */
[----:B------:R-:W-:Y:S02]  /*0a50*/  FSEL R0, R16, R5, P5 ;  /* 0x0000000510007208 */ /* 0x000fe40002800000 */
[----:B------:R-:W-:Y:S01]  /*0a60*/  FSETP.GEU.AND P6, PT, R8, -126, PT ;  /* 0xc2fc00000800780b */ /* 0x000fe20003fce000 */
[----:B------:R-:W-:Y:S01]  /*0a70*/  FMUL R11, R11, 1.4426950216293334961 ;  /* 0x3fb8aa3b0b0b7820 */ /* 0x000fe20000400000 */
[----:B------:R-:W-:-:S02]  /*0a80*/  FSETP.GT.AND P2, PT, R18, R35, PT ;  /* 0x000000231200720b */ /* 0x000fc40003f44000 */
[----:B------:R-:W-:Y:S02]  /*0a90*/  FSETP.GT.AND P5, PT, R33, R32, PT ;  /* 0x000000202100720b */ /* 0x000fe40003fa4000 */
[----:B------:R-:W-:Y:S01]  /*0aa0*/  FSEL R4, R23, R4, P3 ;  /* 0x0000000417047208 */ /* 0x000fe20001800000 */
[----:B------:R-:W-:Y:S01]  /*0ab0*/  FADD R10, -R2, R19 ;  /* 0x00000013020a7221 */ /* 0x000fe20000000100 */
[C---:B------:R-:W-:Y:S02]  /*0ac0*/  FSETP.NAN.AND P3, PT, R33.reuse, R33, PT ;  /* 0x000000212100720b */ /* 0x040fe40003f68000 */
[----:B------:R-:W-:Y:S02]  /*0ad0*/  FSEL R6, R33, R32, P5 ;  /* 0x0000002021067208 */ /* 0x000fe40002800000 */
[----:B------:R-:W-:Y:S02]  /*0ae0*/  FSEL R7, R18, R35, P2 ;  /* 0x0000002312077208 */ /* 0x000fe40001000000 */
[----:B------:R-:W-:Y:S01]  /*0af0*/  FSETP.GEU.AND P2, PT, R11, -126, PT ;  /* 0xc2fc00000b00780b */ /* 0x000fe20003f4e000 */
[----:B------:R-:W-:Y:S01]  /*0b00*/  FMUL R10, R10, 1.4426950216293334961 ;  /* 0x3fb8aa3b0a0a7820 */ /* 0x000fe20000400000 */
[----:B------:R-:W-:-:S02]  /*0b10*/  FSETP.NAN.AND P4, PT, R18, R18, PT ;  /* 0x000000121200720b */ /* 0x000fc40003f88000 */
[----:B------:R-:W-:Y:S02]  /*0b20*/  FSEL R5, R33, R6, P3 ;  /* 0x0000000621057208 */ /* 0x000fe40001800000 */
[----:B------:R-:W-:Y:S01]  /*0b30*/  FSETP.GT.AND P3, PT, R34, R27, PT ;  /* 0x0000001b2200720b */ /* 0x000fe20003f64000 */
[----:B------:R-:W-:Y:S01]  /*0b40*/  @!P6 FMUL R8, R8, 0.5 ;  /* 0x3f0000000808e820 */ /* 0x000fe20000400000 */
[----:B------:R-:W-:Y:S02]  /*0b50*/  FSEL R6, R18, R7, P4 ;  /* 0x0000000712067208 */ /* 0x000fe40002000000 */
[----:B------:R-:W-:Y:S02]  /*0b60*/  FSEL R7, R34, R27, P3 ;  /* 0x0000001b22077208 */ /* 0x000fe40001800000 */
[----:B------:R-:W-:Y:S01]  /*0b70*/  FSETP.GEU.AND P3, PT, R10, -126, PT ;  /* 0xc2fc00000a00780b */ /* 0x000fe20003f6e000 */
[----:B------:R-:W0:Y:S01]  /*0b80*/  MUFU.EX2 R8, R8 ;  /* 0x0000000800087308 */ /* 0x000e220000000800 */
[----:B------:R-:W-:Y:S01]  /*0b90*/  @!P2 FMUL R11, R11, 0.5 ;  /* 0x3f0000000b0ba820 */ /* 0x000fe20000400000 */
[----:B------:R-:W-:-:S02]  /*0ba0*/  FSETP.NAN.AND P5, PT, R34, R34, PT ;  /* 0x000000222200720b */ /* 0x000fc40003fa8000 */
[CC--:B------:R-:W-:Y:S01]  /*0bb0*/  FSETP.GT.AND P4, PT, R13.reuse, R12.reuse, PT ;  /* 0x0000000c0d00720b */ /* 0x0c0fe20003f84000 */
[----:B------:R-:W-:Y:S01]  /*0bc0*/  FADD R17, -R2, R26 ;  /* 0x0000001a02117221 */ /* 0x000fe20000000100 */
[----:B------:R-:W-:Y:S01]  /*0bd0*/  FSEL R7, R34, R7, P5 ;  /* 0x0000000722077208 */ /* 0x000fe20002800000 */
[----:B------:R-:W-:Y:S01]  /*0be0*/  FADD R25, -R0, R25 ;  /* 0x0000001900197221 */ /* 0x000fe20000000100 */
[C---:B------:R-:W-:Y:S01]  /*0bf0*/  FSEL R26, R13.reuse, R12, P4 ;  /* 0x0000000c0d1a7208 */ /* 0x040fe20002000000 */
[----:B------:R-:W1:Y:S01]  /*0c00*/  MUFU.EX2 R11, R11 ;  /* 0x0000000b000b7308 */ /* 0x000e620000000800 */
[----:B------:R-:W-:Y:S01]  /*0c10*/  FSETP.NAN.AND P5, PT, R13, R13, PT ;  /* 0x0000000d0d00720b */ /* 0x000fe20003fa8000 */
[----:B------:R-:W-:Y:S01]  /*0c20*/  FMUL R17, R17, 1.4426950216293334961 ;  /* 0x3fb8aa3b11117820 */ /* 0x000fe20000400000 */
[----:B------:R-:W-:Y:S01]  /*0c30*/  @!P3 FMUL R10, R10, 0.5 ;  /* 0x3f0000000a0ab820 */ /* 0x000fe20000400000 */
[----:B------:R-:W-:Y:S01]  /*0c40*/  FMUL R30, R25, 1.4426950216293334961 ;  /* 0x3fb8aa3b191e7820 */ /* 0x000fe20000400000 */
[----:B------:R-:W-:Y:S01]  /*0c50*/  FSEL R9, R13, R26, P5 ;  /* 0x0000001a0d097208 */ /* 0x000fe20002800000 */
[----:B------:R-:W-:Y:S01]  /*0c60*/  FADD R19, -R4, R23 ;  /* 0x0000001704137221 */ /* 0x000fe20000000100 */
[----:B------:R-:W2:Y:S01]  /*0c70*/  LDS R26, [R14] ;  /* 0x000000000e1a7984 */ /* 0x000ea20000000800 */
[----:B------:R-:W-:Y:S01]  /*0c80*/  FSETP.GEU.AND P4, PT, R17, -126, PT ;  /* 0xc2fc00001100780b */ /* 0x000fe20003f8e000 */
[----:B------:R-:W3:Y:S01]  /*0c90*/  MUFU.EX2 R10, R10 ;  /* 0x0000000a000a7308 */ /* 0x000ee20000000800 */
[----:B0-----:R-:W-:Y:S01]  /*0ca0*/  @!P6 FMUL R8, R8, R8 ;  /* 0x000000080808e220 */ /* 0x001fe20000400000 */
[----:B------:R-:W-:Y:S01]  /*0cb0*/  FSETP.GEU.AND P6, PT, R30, -126, PT ;  /* 0xc2fc00001e00780b */ /* 0x000fe20003fce000 */
[----:B------:R-:W-:Y:S01]  /*0cc0*/  FADD R16, -R0, R16 ;  /* 0x0000001000107221 */ /* 0x000fe20000000100 */
[----:B------:R-:W-:Y:S01]  /*0cd0*/  FMUL R19, R19, 1.4426950216293334961 ;  /* 0x3fb8aa3b13137820 */ /* 0x000fe20000400000 */
[----:B------:R-:W-:Y:S01]  /*0ce0*/  FADD R28, -R4, R28 ;  /* 0x0000001c041c7221 */ /* 0x000fe20000000100 */
[----:B-1----:R-:W-:Y:S01]  /*0cf0*/  @!P2 FMUL R11, R11, R11 ;  /* 0x0000000b0b0ba220 */ /* 0x002fe20000400000 */
[----:B------:R-:W-:-:S02]  /*0d00*/  FMUL R16, R16, 1.4426950216293334961 ;  /* 0x3fb8aa3b10107820 */ /* 0x000fc40000400000 */
[----:B------:R-:W-:Y:S01]  /*0d10*/  FSETP.GEU.AND P2, PT, R19, -126, PT ;  /* 0xc2fc00001300780b */ /* 0x000fe20003f4e000 */
[----:B------:R-:W-:Y:S02]  /*0d20*/  FMUL R29, R28, 1.4426950216293334961 ;  /* 0x3fb8aa3b1c1d7820 */ /* 0x000fe40000400000 */
[----:B------:R-:W-:Y:S01]  /*0d30*/  FSETP.GEU.AND P5, PT, R16, -126, PT ;  /* 0xc2fc00001000780b */ /* 0x000fe20003fae000 */
[----:B------:R-:W-:Y:S02]  /*0d40*/  @!P4 FMUL R17, R17, 0.5 ;  /* 0x3f0000001111c820 */ /* 0x000fe40000400000 */
[----:B------:R-:W-:Y:S01]  /*0d50*/  @!P6 FMUL R30, R30, 0.5 ;  /* 0x3f0000001e1ee820 */ /* 0x000fe20000400000 */
[----:B---3--:R-:W-:Y:S01]  /*0d60*/  @!P3 FMUL R10, R10, R10 ;  /* 0x0000000a0a0ab220 */ /* 0x008fe20000400000 */
[----:B------:R-:W-:Y:S01]  /*0d70*/  FSETP.GEU.AND P3, PT, R29, -126, PT ;  /* 0xc2fc00001d00780b */ /* 0x000fe20003f6e000 */
[----:B------:R-:W-:Y:S04]  /*0d80*/  MUFU.EX2 R15, R17 ;  /* 0x00000011000f7308 */ /* 0x000fe80000000800 */
[----:B------:R-:W-:-:S04]  /*0d90*/  @!P2 FMUL R19, R19, 0.5 ;  /* 0x3f0000001313a820 */ /* 0x000fc80000400000 */
[----:B------:R0:W1:Y:S01]  /*0da0*/  MUFU.EX2 R17, R30 ;  /* 0x0000001e00117308 */ /* 0x0000620000000800 */
[----:B------:R-:W-:Y:S01]  /*0db0*/  @!P5 FMUL R16, R16, 0.5 ;  /* 0x3f0000001010d820 */ /* 0x000fe20000400000 */
[----:B------:R-:W-:Y:S01]  /*0dc0*/  FADD R36, -R6, R18 ;  /* 0x0000001206247221 */ /* 0x000fe20000000100 */
[----:B------:R-:W-:Y:S01]  /*0dd0*/  LOP3.LUT R23, R20, 0x200, RZ, 0xfc, !PT ;  /* 0x0000020014177812 */ /* 0x000fe200078efcff */
[----:B------:R-:W-:Y:S01]  /*0de0*/  FADD R33, -R5, R33 ;  /* 0x0000002105217221 */ /* 0x000fe20000000100 */
[----:B------:R-:W-:Y:S01]  /*0df0*/  @!P3 FMUL R29, R29, 0.5 ;  /* 0x3f0000001d1db820 */ /* 0x000fe20000400000 */
[----:B------:R-:W-:Y:S02]  /*0e00*/  FMUL R36, R36, 1.4426950216293334961 ;  /* 0x3fb8aa3b24247820 */ /* 0x000fe40000400000 */
[----:B------:R-:W3:Y:S01]  /*0e10*/  MUFU.EX2 R19, R19 ;  /* 0x0000001300137308 */ /* 0x000ee20000000800 */
[----:B------:R-:W-:Y:S01]  /*0e20*/  FMUL R33, R33, 1.4426950216293334961 ;  /* 0x3fb8aa3b21217820 */ /* 0x000fe20000400000 */
[----:B------:R-:W-:Y:S01]  /*0e30*/  LEA.HI R31, R23, R20, RZ, 0x19 ;  /* 0x00000014171f7211 */ /* 0x000fe200078fc8ff */
[----:B0-----:R-:W-:Y:S01]  /*0e40*/  FADD R30, -R6, R35 ;  /* 0x00000023061e7221 */ /* 0x001fe20000000100 */
[----:B------:R-:W0:Y:S04]  /*0e50*/  LDS R23, [R14+0x4] ;  /* 0x000004000e177984 */ /* 0x000e280000000800 */
[----:B------:R-:W4:Y:S01]  /*0e60*/  MUFU.EX2 R16, R16 ;  /* 0x0000001000107308 */ /* 0x000f220000000800 */
[----:B-1----:R-:W-:Y:S01]  /*0e70*/  @!P6 FMUL R17, R17, R17 ;  /* 0x000000111111e220 */ /* 0x002fe20000400000 */
[----:B------:R-:W-:Y:S01]  /*0e80*/  FSETP.GEU.AND P6, PT, R36, -126, PT ;  /* 0xc2fc00002400780b */ /* 0x000fe20003fce000 */
[----:B------:R-:W-:Y:S01]  /*0e90*/  @!P4 FMUL R15, R15, R15 ;  /* 0x0000000f0f0fc220 */ /* 0x000fe20000400000 */
[----:B------:R-:W-:-:S04]  /*0ea0*/  FSETP.GEU.AND P4, PT, R33, -126, PT ;  /* 0xc2fc00002100780b */ /* 0x000fc80003f8e000 */
[----:B------:R1:W5:Y:S01]  /*0eb0*/  MUFU.EX2 R18, R29 ;  /* 0x0000001d00127308 */ /* 0x0003620000000800 */
[----:B------:R-:W-:Y:S01]  /*0ec0*/  FADD R25, -R5, R32 ;  /* 0x0000002005197221 */ /* 0x000fe20000000100 */
[----:B--2---:R-:W-:Y:S01]  /*0ed0*/  FADD R28, R26, -R3 ;  /* 0x800000031a1c7221 */ /* 0x004fe20000000000 */
[----:B------:R-:W-:Y:S01]  /*0ee0*/  FMUL R30, R30, 1.4426950216293334961 ;  /* 0x3fb8aa3b1e1e7820 */ /* 0x000fe20000400000 */
[----:B------:R-:W-:Y:S01]  /*0ef0*/  LEA R3, R31, UR4, 0x2 ;  /* 0x000000041f037c11 */ /* 0x000fe2000f8e10ff */
[----:B------:R-:W-:Y:S01]  /*0f00*/  FADD R31, -R7, R34 ;  /* 0x00000022071f7221 */ /* 0x000fe20000000100 */
[----:B------:R-:W-:Y:S01]  /*0f10*/  FMUL R25, R25, 1.4426950216293334961 ;  /* 0x3fb8aa3b19197820 */ /* 0x000fe20000400000 */
[----:B---3--:R-:W-:Y:S01]  /*0f20*/  @!P2 FMUL R19, R19, R19 ;  /* 0x000000131313a220 */ /* 0x008fe20000400000 */
[----:B------:R-:W-:Y:S01]  /*0f30*/  FSETP.GEU.AND P2, PT, R30, -126, PT ;  /* 0xc2fc00001e00780b */ /* 0x000fe20003f4e000 */
[----:B------:R-:W-:Y:S01]  /*0f40*/  FMUL R31, R31, 1.4426950216293334961 ;  /* 0x3fb8aa3b1f1f7820 */ /* 0x000fe20000400000 */
[----:B----4-:R-:W-:Y:S01]  /*0f50*/  @!P5 FMUL R16, R16, R16 ;  /* 0x000000101010d220 */ /* 0x010fe20000400000 */
[----:B------:R-:W-:Y:S01]  /*0f60*/  FSETP.GEU.AND P5, PT, R25, -126, PT ;  /* 0xc2fc00001900780b */ /* 0x000fe20003fae000 */
[----:B------:R-:W-:Y:S01]  /*0f70*/  @!P6 FMUL R36, R36, 0.5 ;  /* 0x3f0000002424e820 */ /* 0x000fe20000400000 */
[----:B------:R-:W-:Y:S01]  /*0f80*/  @!P4 FMUL R33, R33, 0.5 ;  /* 0x3f0000002121c820 */ /* 0x000fe20000400000 */
[----:B-1----:R-:W1:Y:S01]  /*0f90*/  LDS R29, [R14+0x8] ;  /* 0x000008000e1d7984 */ /* 0x002e620000000800 */
[----:B-----5:R-:W-:Y:S01]  /*0fa0*/  @!P3 FMUL R18, R18, R18 ;  /* 0x000000121212b220 */ /* 0x020fe20000400000 */
[----:B------:R-:W-:Y:S01]  /*0fb0*/  FSETP.GEU.AND P3, PT, R31, -126, PT ;  /* 0xc2fc00001f00780b */ /* 0x000fe20003f6e000 */
[----:B------:R-:W-:Y:S01]  /*0fc0*/  FADD R32, -R9, R13 ;  /* 0x0000000d09207221 */ /* 0x000fe20000000100 */
[----:B------:R-:W-:Y:S01]  /*0fd0*/  FADD R27, -R7, R27 ;  /* 0x0000001b071b7221 */ /* 0x000fe20000000100 */
[----:B------:R-:W2:Y:S01]  /*0fe0*/  MUFU.EX2 R13, R36 ;  /* 0x00000024000d7308 */ /* 0x000ea20000000800 */
[----:B------:R-:W3:Y:S01]  /*0ff0*/  LDS R26, [R3+0x800] ;  /* 0x00080000031a7984 */ /* 0x000ee20000000800 */
[----:B------:R-:W-:Y:S01]  /*1000*/  @!P2 FMUL R30, R30, 0.5 ;  /* 0x3f0000001e1ea820 */ /* 0x000fe20000400000 */
[----:B------:R-:W-:-:S05]  /*1010*/  FADD R12, -R9, R12 ;  /* 0x0000000c090c7221 */ /* 0x000fca0000000100 */
[----:B------:R4:W5:Y:S01]  /*1020*/  MUFU.EX2 R20, R33 ;  /* 0x0000002100147308 */ /* 0x0009620000000800 */
[----:B------:R-:W-:Y:S01]  /*1030*/  @!P5 FMUL R25, R25, 0.5 ;  /* 0x3f0000001919d820 */ /* 0x000fe20000400000 */
[----:B------:R-:W-:Y:S01]  /*1040*/  FMUL R34, R27, 1.4426950216293334961 ;  /* 0x3fb8aa3b1b227820 */ /* 0x000fe20000400000 */
[----:B------:R-:W-:Y:S01]  /*1050*/  @!P3 FMUL R31, R31, 0.5 ;  /* 0x3f0000001f1fb820 */ /* 0x000fe20000400000 */
[----:B------:R4:W1:Y:S04]  /*1060*/  LDS R27, [R14+0xc] ;  /* 0x00000c000e1b7984 */ /* 0x0008680000000800 */
[----:B------:R-:W5:Y:S01]  /*1070*/  MUFU.EX2 R30, R30 ;  /* 0x0000001e001e7308 */ /* 0x000f620000000800 */
[----:B--2---:R-:W-:Y:S01]  /*1080*/  @!P6 FMUL R13, R13, R13 ;  /* 0x0000000d0d0de220 */ /* 0x004fe20000400000 */
[----:B0-----:R-:W-:Y:S01]  /*1090*/  FADD R35, R23, -R2 ;  /* 0x8000000217237221 */ /* 0x001fe20000000000 */
[----:B------:R-:W-:Y:S01]  /*10a0*/  FMUL R28, R28, 1.4426950216293334961 ;  /* 0x3fb8aa3b1c1c7820 */ /* 0x000fe20000400000 */
[----:B----4-:R-:W-:Y:S01]  /*10b0*/  FMUL R14, R12, 1.4426950216293334961 ;  /* 0x3fb8aa3b0c0e7820 */ /* 0x010fe20000400000 */
[----:B------:R-:W0:Y:S03]  /*10c0*/  LDS R33, [R3+0x804] ;  /* 0x0008040003217984 */ /* 0x000e260000000800 */
[----:B------:R-:W2:Y:S01]  /*10d0*/  MUFU.EX2 R25, R25 ;  /* 0x0000001900197308 */ /* 0x000ea20000000800 */
[----:B------:R-:W-:Y:S01]  /*10e0*/  FSETP.GEU.AND P6, PT, R14, -126, PT ;  /* 0xc2fc00000e00780b */ /* 0x000fe20003fce000 */
[----:B-----5:R-:W-:Y:S01]  /*10f0*/  @!P4 FMUL R20, R20, R20 ;  /* 0x000000141414c220 */ /* 0x020fe20000400000 */
[----:B------:R-:W-:-:S05]  /*1100*/  FSETP.GEU.AND P4, PT, R34, -126, PT ;  /* 0xc2fc00002200780b */ /* 0x000fca0003f8e000 */
[----:B------:R-:W4:Y:S01]  /*1110*/  MUFU.EX2 R12, R31 ;  /* 0x0000001f000c7308 */ /* 0x000f220000000800 */
[----:B------:R-:W-:Y:S01]  /*1120*/  FMUL R32, R32, 1.4426950216293334961 ;  /* 0x3fb8aa3b20207820 */ /* 0x000fe20000400000 */
[----:B------:R-:W-:Y:S01]  /*1130*/  @!P2 FMUL R30, R30, R30 ;  /* 0x0000001e1e1ea220 */ /* 0x000fe20000400000 */
[----:B------:R-:W-:Y:S01]  /*1140*/  FMUL R35, R35, 1.4426950216293334961 ;  /* 0x3fb8aa3b23237820 */ /* 0x000fe20000400000 */
[----:B------:R-:W-:Y:S02]  /*1150*/  FSETP.GEU.AND P2, PT, R28, -126, PT ;  /* 0xc2fc00001c00780b */ /* 0x000fe40003f4e000 */
[----:B------:R-:W-:Y:S01]  /*1160*/  @!P6 FMUL R14, R14, 0.5 ;  /* 0x3f0000000e0ee820 */ /* 0x000fe20000400000 */
[----:B--2---:R-:W-:Y:S01]  /*1170*/  @!P5 FMUL R25, R25, R25 ;  /* 0x000000191919d220 */ /* 0x004fe20000400000 */
[----:B------:R-:W-:Y:S01]  /*1180*/  FSETP.GEU.AND P5, PT, R32, -126, PT ;  /* 0xc2fc00002000780b */ /* 0x000fe20003fae000 */
[----:B------:R-:W-:Y:S01]  /*1190*/  @!P4 FMUL R34, R34, 0.5 ;  /* 0x3f0000002222c820 */ /* 0x000fe20000400000 */
[----:B------:R-:W2:Y:S01]  /*11a0*/  MUFU.EX2 R31, R14 ;  /* 0x0000000e001f7308 */ /* 0x000ea20000000800 */
[----:B----4-:R-:W-:Y:S01]  /*11b0*/  @!P3 FMUL R12, R12, R12 ;  /* 0x0000000c0c0cb220 */ /* 0x010fe20000400000 */
[----:B------:R-:W-:-:S06]  /*11c0*/  FSETP.GEU.AND P3, PT, R35, -126, PT ;  /* 0xc2fc00002300780b */ /* 0x000fcc0003f6e000 */
[----:B------:R-:W4:Y:S01]  /*11d0*/  MUFU.EX2 R23, R34 ;  /* 0x0000002200177308 */ /* 0x000f220000000800 */
[----:B------:R-:W-:Y:S01]  /*11e0*/  @!P2 FMUL R28, R28, 0.5 ;  /* 0x3f0000001c1ca820 */ /* 0x000fe20000400000 */
[----:B-1----:R-:W-:Y:S01]  /*11f0*/  FADD R29, R29, -R0 ;  /* 0x800000001d1d7221 */ /* 0x002fe20000000000 */
[----:B------:R-:W-:Y:S01]  /*1200*/  FADD R11, R8, R11 ;  /* 0x0000000b080b7221 */ /* 0x000fe20000000000 */
[----:B------:R-:W-:Y:S02]  /*1210*/  @!P5 FMUL R32, R32, 0.5 ;  /* 0x3f0000002020d820 */ /* 0x000fe40000400000 */
[----:B------:R-:W-:Y:S02]  /*1220*/  FMUL R29, R29, 1.4426950216293334961 ;  /* 0x3fb8aa3b1d1d7820 */ /* 0x000fe40000400000 */
[----:B------:R-:W1:Y:S01]  /*1230*/  MUFU.EX2 R8, R28 ;  /* 0x0000001c00087308 */ /* 0x000e620000000800 */
[----:B------:R-:W-:Y:S01]  /*1240*/  @!P3 FMUL R35, R35, 0.5 ;  /* 0x3f0000002323b820 */ /* 0x000fe20000400000 */
[----:B---3--:R-:W-:Y:S01]  /*1250*/  FADD R26, R26, -R5 ;  /* 0x800000051a1a7221 */ /* 0x008fe20000000000 */
[----:B--2---:R-:W-:Y:S01]  /*1260*/  @!P6 FMUL R31, R31, R31 ;  /* 0x0000001f1f1fe220 */ /* 0x004fe20000400000 */
[----:B------:R-:W-:-:S04]  /*1270*/  FSETP.GEU.AND P6, PT, R29, -126, PT ;  /* 0xc2fc00001d00780b */ /* 0x000fc80003fce000 */
[----:B------:R-:W2:Y:S01]  /*1280*/  MUFU.EX2 R2, R32 ;  /* 0x0000002000027308 */ /* 0x000ea20000000800 */
[----:B------:R-:W-:Y:S01]  /*1290*/  FADD R27, R27, -R4 ;  /* 0x800000041b1b7221 */ /* 0x000fe20000000000 */
[----:B----4-:R-:W-:Y:S01]  /*12a0*/  @!P4 FMUL R23, R23, R23 ;  /* 0x000000171717c220 */ /* 0x010fe20000400000 */
[----:B------:R-:W-:Y:S01]  /*12b0*/  FSETP.GT.AND P4, PT, R11, 8.50705917302346158658e+37, PT ;  /* 0x7e8000000b00780b */ /* 0x000fe20003f84000 */
[----:B------:R-:W3:Y:S04]  /*12c0*/  LDS R4, [R3+0x808] ;  /* 0x0008080003047984 */ /* 0x000ee80000000800 */
[----:B------:R-:W4:Y:S01]  /*12d0*/  MUFU.EX2 R5, R35 ;  /* 0x0000002300057308 */ /* 0x000f220000000800 */
[----:B------:R-:W-:Y:S01]  /*12e0*/  FADD R10, R10, R15 ;  /* 0x0000000f0a0a7221 */ /* 0x000fe20000000000 */
[----:B-1----:R-:W-:Y:S01]  /*12f0*/  @!P2 FMUL R8, R8, R8 ;  /* 0x000000080808a220 */ /* 0x002fe20000400000 */
[----:B------:R-:W-:Y:S01]  /*1300*/  FMUL R14, R27, 1.4426950216293334961 ;  /* 0x3fb8aa3b1b0e7820 */ /* 0x000fe20000400000 */
[----:B------:R-:W-:-:S02]  /*1310*/  @!P6 FMUL R29, R29, 0.5 ;  /* 0x3f0000001d1de820 */ /* 0x000fc40000400000 */
[----:B------:R-:W-:Y:S01]  /*1320*/  FSETP.GT.AND P2, PT, R10, 8.50705917302346158658e+37, PT ;  /* 0x7e8000000a00780b */ /* 0x000fe20003f44000 */
[----:B--2---:R-:W-:Y:S01]  /*1330*/  @!P5 FMUL R2, R2, R2 ;  /* 0x000000020202d220 */ /* 0x004fe20000400000 */
[C---:B------:R-:W-:Y:S01]  /*1340*/  FSETP.GEU.AND P5, PT, R11.reuse, 1.175494350822287508e-38, PT ;  /* 0x008000000b00780b */ /* 0x040fe20003fae000 */
[----:B------:R-:W-:Y:S01]  /*1350*/  @P4 FMUL R11, R11, 0.25 ;  /* 0x3e8000000b0b4820 */ /* 0x000fe20000400000 */
[----:B------:R-:W-:Y:S01]  /*1360*/  @P4 FMUL R8, R8, 0.25 ;  /* 0x3e80000008084820 */ /* 0x000fe20000400000 */
[----:B0-----:R-:W-:Y:S01]  /*1370*/  FADD R33, R33, -R6 ;  /* 0x8000000621217221 */ /* 0x001fe20000000000 */
[----:B------:R-:W-:Y:S01]  /*1380*/  FSETP.GEU.AND P4, PT, R14, -126, PT ;  /* 0xc2fc00000e00780b */ /* 0x000fe20003f8e000 */
[----:B----4-:R-:W-:Y:S01]  /*1390*/  @!P3 FMUL R5, R5, R5 ;  /* 0x000000050505b220 */ /* 0x010fe20000400000 */
[----:B------:R-:W-:Y:S01]  /*13a0*/  FSETP.GEU.AND P3, PT, R10, 1.175494350822287508e-38, PT ;  /* 0x008000000a00780b */ /* 0x000fe20003f6e000 */
[----:B------:R-:W0:Y:S01]  /*13b0*/  MUFU.EX2 R6, R29 ;  /* 0x0000001d00067308 */ /* 0x000e220000000800 */
[----:B------:R-:W-:-:S03]  /*13c0*/  FADD R17, R16, R17 ;  /* 0x0000001110117221 */ /* 0x000fc60000000000 */
[----:B------:R-:W-:Y:S01]  /*13d0*/  @P2 FMUL R10, R10, 0.25 ;  /* 0x3e8000000a0a2820 */ /* 0x000fe20000400000 */
[----:B------:R-:W-:Y:S01]  /*13e0*/  @P2 FMUL R5, R5, 0.25 ;  /* 0x3e80000005052820 */ /* 0x000fe20000400000 */
[----:B------:R-:W-:Y:S02]  /*13f0*/  FMUL R0, R26, 1.4426950216293334961 ;  /* 0x3fb8aa3b1a007820 */ /* 0x000fe40000400000 */
[----:B------:R1:W2:Y:S02]  /*1400*/  LDS R26, [R3+0x80c] ;  /* 0x00080c00031a7984 */ /* 0x0002a40000000800 */
[----:B------:R-:W-:Y:S02]  /*1410*/  @!P4 FMUL R14, R14, 0.5 ;  /* 0x3f0000000e0ec820 */ /* 0x000fe40000400000 */
[----:B------:R-:W-:Y:S01]  /*1420*/  @!P3 FMUL R10, R10, 16777216 ;  /* 0x4b8000000a0ab820 */ /* 0x000fe20000400000 */
[----:B------:R-:W-:Y:S01]  /*1430*/  @!P3 FMUL R5, R5, 16777216 ;  /* 0x4b8000000505b820 */ /* 0x000fe20000400000 */
[----:B------:R-:W-:Y:S01]  /*1440*/  FSETP.GT.AND P3, PT, R17, 8.50705917302346158658e+37, PT ;  /* 0x7e8000001100780b */ /* 0x000fe20003f64000 */
[----:B0-----:R-:W-:Y:S01]  /*1450*/  @!P6 FMUL R6, R6, R6 ;  /* 0x000000060606e220 */ /* 0x001fe20000400000 */
[----:B------:R-:W-:Y:S01]  /*1460*/  FMUL R33, R33, 1.4426950216293334961 ;  /* 0x3fb8aa3b21217820 */ /* 0x000fe20000400000 */
[----:B------:R-:W-:Y:S01]  /*1470*/  FSETP.GEU.AND P6, PT, R17, 1.175494350822287508e-38, PT ;  /* 0x008000001100780b */ /* 0x000fe20003fce000 */
[----:B------:R-:W0:Y:S01]  /*1480*/  MUFU.EX2 R14, R14 ;  /* 0x0000000e000e7308 */ /* 0x000e220000000800 */
[----:B------:R-:W-:Y:S01]  /*1490*/  FADD R18, R19, R18 ;  /* 0x0000001213127221 */ /* 0x000fe20000000000 */
[----:B------:R-:W-:Y:S01]  /*14a0*/  @!P5 FMUL R11, R11, 16777216 ;  /* 0x4b8000000b0bd820 */ /* 0x000fe20000400000 */
[----:B------:R-:W-:Y:S01]  /*14b0*/  FSETP.GEU.AND P2, PT, R33, -126, PT ;  /* 0xc2fc00002100780b */ /* 0x000fe20003f4e000 */
[----:B------:R-:W-:Y:S01]  /*14c0*/  @!P5 FMUL R8, R8, 16777216 ;  /* 0x4b8000000808d820 */ /* 0x000fe20000400000 */
[----:B------:R-:W-:Y:S01]  /*14d0*/  FSETP.GEU.AND P5, PT, R0, -126, PT ;  /* 0xc2fc00000000780b */ /* 0x000fe20003fae000 */
[----:B---3--:R-:W-:-:S03]  /*14e0*/  FADD R4, R4, -R7 ;  /* 0x8000000704047221 */ /* 0x008fc60000000000 */
[----:B------:R-:W-:Y:S01]  /*14f0*/  @P3 FMUL R17, R17, 0.25 ;  /* 0x3e80000011113820 */ /* 0x000fe20000400000 */
[----:B------:R-:W-:Y:S01]  /*1500*/  @P3 FMUL R6, R6, 0.25 ;  /* 0x3e80000006063820 */ /* 0x000fe20000400000 */
[----:B------:R-:W-:Y:S01]  /*1510*/  FSETP.GT.AND P3, PT, R18, 8.50705917302346158658e+37, PT ;  /* 0x7e8000001200780b */ /* 0x000fe20003f64000 */
[----:B------:R-:W-:Y:S01]  /*1520*/  FMUL R7, R4, 1.4426950216293334961 ;  /* 0x3fb8aa3b04077820 */ /* 0x000fe20000400000 */
[----:B------:R-:W-:Y:S01]  /*1530*/  @!P6 FMUL R17, R17, 16777216 ;  /* 0x4b8000001111e820 */ /* 0x000fe20000400000 */
[----:B------:R-:W-:Y:S01]  /*1540*/  @!P6 FMUL R6, R6, 16777216 ;  /* 0x4b8000000606e820 */ /* 0x000fe20000400000 */
[----:B------:R-:W-:Y:S01]  /*1550*/  FSETP.GEU.AND P6, PT, R18, 1.175494350822287508e-38, PT ;  /* 0x008000001200780b */ /* 0x000fe20003fce000 */
[----:B------:R-:W-:Y:S01]  /*1560*/  @!P2 FMUL R33, R33, 0.5 ;  /* 0x3f0000002121a820 */ /* 0x000fe20000400000 */
[----:B0-----:R-:W-:Y:S01]  /*1570*/  @!P4 FMUL R14, R14, R14 ;  /* 0x0000000e0e0ec220 */ /* 0x001fe20000400000 */
[----:B------:R-:W-:Y:S01]  /*1580*/  FSETP.GEU.AND P4, PT, R7, -126, PT ;  /* 0xc2fc00000700780b */ /* 0x000fe20003f8e000 */
[----:B------:R-:W-:Y:S01]  /*1590*/  @!P5 FMUL R0, R0, 0.5 ;  /* 0x3f0000000000d820 */ /* 0x000fe20000400000 */
[----:B-1----:R-:W0:Y:S01]  /*15a0*/  MUFU.EX2 R3, R33 ;  /* 0x0000002100037308 */ /* 0x002e220000000800 */
[----:B------:R-:W-:-:S03]  /*15b0*/  FADD R13, R13, R30 ;  /* 0x0000001e0d0d7221 */ /* 0x000fc60000000000 */
[----:B------:R-:W-:Y:S01]  /*15c0*/  @P3 FMUL R18, R18, 0.25 ;  /* 0x3e80000012123820 */ /* 0x000fe20000400000 */
[----:B------:R-:W-:Y:S01]  /*15d0*/  @P3 FMUL R14, R14, 0.25 ;  /* 0x3e8000000e0e3820 */ /* 0x000fe20000400000 */
[----:B------:R-:W-:Y:S02]  /*15e0*/  FADD R20, R20, R25 ;  /* 0x0000001914147221 */ /* 0x000fe40000000000 */
[----:B------:R-:W1:Y:S01]  /*15f0*/  MUFU.EX2 R0, R0 ;  /* 0x0000000000007308 */ /* 0x000e620000000800 */
[----:B------:R-:W-:Y:S01]  /*1600*/  @!P6 FMUL R18, R18, 16777216 ;  /* 0x4b8000001212e820 */ /* 0x000fe20000400000 */
[----:B------:R-:W-:Y:S01]  /*1610*/  @!P6 FMUL R14, R14, 16777216 ;  /* 0x4b8000000e0ee820 */ /* 0x000fe20000400000 */
[----:B------:R-:W-:Y:S01]  /*1620*/  FSETP.GT.AND P6, PT, R13, 8.50705917302346158658e+37, PT ;  /* 0x7e8000000d00780b */ /* 0x000fe20003fc4000 */
[----:B------:R-:W-:Y:S01]  /*1630*/  @!P4 FMUL R7, R7, 0.5 ;  /* 0x3f0000000707c820 */ /* 0x000fe20000400000 */
[----:B------:R-:W-:-:S03]  /*1640*/  FSETP.GT.AND P3, PT, R20, 8.50705917302346158658e+37, PT ;  /* 0x7e8000001400780b */ /* 0x000fc60003f64000 */
[----:B------:R-:W-:Y:S01]  /*1650*/  MUFU.RCP R16, R10 ;  /* 0x0000000a00107308 */ /* 0x000fe20000001000 */
[----:B--2---:R-:W-:-:S07]  /*1660*/  FADD R26, R26, -R9 ;  /* 0x800000091a1a7221 */ /* 0x004fce0000000000 */
[----:B------:R2:W3:Y:S01]  /*1670*/  MUFU.RCP R15, R11 ;  /* 0x0000000b000f7308 */ /* 0x0004e20000001000 */
[----:B------:R-:W-:Y:S01]  /*1680*/  FADD R12, R12, R23 ;  /* 0x000000170c0c7221 */ /* 0x000fe20000000000 */
[----:B0-----:R-:W-:Y:S01]  /*1690*/  @!P2 FMUL R3, R3, R3 ;  /* 0x000000030303a220 */ /* 0x001fe20000400000 */
[----:B--2---:R-:W0:Y:S05]  /*16a0*/  LDC.64 R10, c[0x0][0x218] ;  /* 0x00008600ff0a7b82 */ /* 0x004e2a0000000a00 */
[----:B------:R-:W2:Y:S01]  /*16b0*/  MUFU.EX2 R9, R7 ;  /* 0x0000000700097308 */ /* 0x000ea20000000800 */
[C---:B------:R-:W-:Y:S01]  /*16c0*/  FSETP.GEU.AND P2, PT, R13.reuse, 1.175494350822287508e-38, PT ;  /* 0x008000000d00780b */ /* 0x040fe20003f4e000 */
[----:B------:R-:W-:Y:S01]  /*16d0*/  FMUL R26, R26, 1.4426950216293334961 ;  /* 0x3fb8aa3b1a1a7820 */ /* 0x000fe20000400000 */
[----:B-1----:R-:W-:Y:S01]  /*16e0*/  @!P5 FMUL R0, R0, R0 ;  /* 0x000000000000d220 */ /* 0x002fe20000400000 */
[----:B------:R-:W-:Y:S01]  /*16f0*/  @P6 FMUL R13, R13, 0.25 ;  /* 0x3e8000000d0d6820 */ /* 0x000fe20000400000 */
[----:B------:R-:W-:-:S03]  /*1700*/  @P6 FMUL R3, R3, 0.25 ;  /* 0x3e80000003036820 */ /* 0x000fc60000400000 */
[----:B------:R-:W1:Y:S01]  /*1710*/  MUFU.RCP R19, R18 ;  /* 0x0000001200137308 */ /* 0x000e620000001000 */
[----:B------:R-:W-:Y:S01]  /*1720*/  FSETP.GT.AND P6, PT, R12, 8.50705917302346158658e+37, PT ;  /* 0x7e8000000c00780b */ /* 0x000fe20003fc4000 */
[----:B------:R-:W-:Y:S01]  /*1730*/  @P3 FMUL R0, R0, 0.25 ;  /* 0x3e80000000003820 */ /* 0x000fe20000400000 */
[----:B------:R-:W-:-:S05]  /*1740*/  FSETP.GEU.AND P5, PT, R20, 1.175494350822287508e-38, PT ;  /* 0x008000001400780b */ /* 0x000fca0003fae000 */
[----:B------:R-:W4:Y:S01]  /*1750*/  MUFU.RCP R17, R17 ;  /* 0x0000001100117308 */ /* 0x000f220000001000 */
[----:B------:R-:W-:Y:S01]  /*1760*/  @P3 FMUL R20, R20, 0.25 ;  /* 0x3e80000014143820 */ /* 0x000fe20000400000 */
[----:B------:R-:W-:Y:S01]  /*1770*/  FSETP.GEU.AND P3, PT, R26, -126, PT ;  /* 0xc2fc00001a00780b */ /* 0x000fe20003f6e000 */
[----:B---3--:R-:W-:Y:S01]  /*1780*/  FMUL R4, R15, R8 ;  /* 0x000000080f047220 */ /* 0x008fe20000400000 */
[----:B------:R-:W-:Y:S01]  /*1790*/  LEA R15, R24, R21, 0x8 ;  /* 0x00000015180f7211 */ /* 0x000fe200078e40ff */
[----:B------:R-:W-:Y:S01]  /*17a0*/  FADD R2, R2, R31 ;  /* 0x0000001f02027221 */ /* 0x000fe20000000000 */
[----:B--2---:R-:W-:Y:S01]  /*17b0*/  @!P4 FMUL R9, R9, R9 ;  /* 0x000000090909c220 */ /* 0x004fe20000400000 */
[----:B-1----:R-:W-:Y:S01]  /*17c0*/  FMUL R7, R19, R14 ;  /* 0x0000000e13077220 */ /* 0x002fe20000400000 */
[----:B------:R-:W-:Y:S01]  /*17d0*/  FMUL R5, R16, R5 ;  /* 0x0000000510057220 */ /* 0x000fe20000400000 */
[----:B0-----:R-:W-:Y:S01]  /*17e0*/  IMAD.WIDE R14, R15, 0x4, R10 ;  /* 0x000000040f0e7825 */ /* 0x001fe200078e020a */
[----:B------:R-:W-:-:S03]  /*17f0*/  FSETP.GEU.AND P4, PT, R12, 1.175494350822287508e-38, PT ;  /* 0x008000000c00780b */ /* 0x000fc60003f8e000 */
[----:B------:R-:W-:Y:S01]  /*1800*/  @P6 FMUL R12, R12, 0.25 ;  /* 0x3e8000000c0c6820 */ /* 0x000fe20000400000 */
[----:B------:R-:W-:Y:S01]  /*1810*/  @P6 FMUL R9, R9, 0.25 ;  /* 0x3e80000009096820 */ /* 0x000fe20000400000 */
[----:B------:R-:W-:Y:S01]  /*1820*/  FSETP.GT.AND P6, PT, R2, 8.50705917302346158658e+37, PT ;  /* 0x7e8000000200780b */ /* 0x000fe20003fc4000 */
[----:B----4-:R-:W-:Y:S01]  /*1830*/  FMUL R6, R17, R6 ;  /* 0x0000000611067220 */ /* 0x010fe20000400000 */
[----:B------:R-:W-:-:S04]  /*1840*/  @!P3 FMUL R26, R26, 0.5 ;  /* 0x3f0000001a1ab820 */ /* 0x000fc80000400000 */
[----:B------:R0:W-:Y:S01]  /*1850*/  @P1 STG.E.128 desc[UR6][R14.64], R4 ;  /* 0x000000040e001986 */ /* 0x0001e2000c101d06 */
[----:B------:R-:W-:Y:S01]  /*1860*/  FSETP.GEU.AND P1, PT, R2, 1.175494350822287508e-38, PT ;  /* 0x008000000200780b */ /* 0x000fe20003f2e000 */
[----:B------:R-:W1:Y:S01]  /*1870*/  MUFU.EX2 R26, R26 ;  /* 0x0000001a001a7308 */ /* 0x000e620000000800 */
[----:B------:R-:W-:-:S04]  /*1880*/  @!P4 FMUL R12, R12, 16777216 ;  /* 0x4b8000000c0cc820 */ /* 0x000fc80000400000 */
[----:B------:R-:W-:Y:S01]  /*1890*/  @P6 FMUL R2, R2, 0.25 ;  /* 0x3e80000002026820 */ /* 0x000fe20000400000 */
[----:B------:R-:W-:Y:S01]  /*18a0*/  @!P5 FMUL R20, R20, 16777216 ;  /* 0x4b8000001414d820 */ /* 0x000fe20000400000 */
[----:B------:R-:W-:Y:S01]  /*18b0*/  @!P2 FMUL R13, R13, 16777216 ;  /* 0x4b8000000d0da820 */ /* 0x000fe20000400000 */
[----:B------:R-:W-:Y:S04]  /*18c0*/  MUFU.RCP R12, R12 ;  /* 0x0000000c000c7308 */ /* 0x000fe80000001000 */
[----:B------:R-:W-:-:S04]  /*18d0*/  @!P1 FMUL R2, R2, 16777216 ;  /* 0x4b80000002029820 */ /* 0x000fc80000400000 */
[----:B------:R-:W2:Y:S01]  /*18e0*/  MUFU.RCP R17, R20 ;  /* 0x0000001400117308 */ /* 0x000ea20000001000 */
[----:B-1----:R-:W-:-:S07]  /*18f0*/  @!P3 FMUL R26, R26, R26 ;  /* 0x0000001a1a1ab220 */ /* 0x002fce0000400000 */
[----:B------:R-:W1:Y:S01]  /*1900*/  MUFU.RCP R8, R13 ;  /* 0x0000000d00087308 */ /* 0x000e620000001000 */
[----:B------:R-:W-:-:S07]  /*1910*/  @P6 FMUL R26, R26, 0.25 ;  /* 0x3e8000001a1a6820 */ /* 0x000fce0000400000 */
[----:B------:R-:W3:Y:S01]  /*1920*/  MUFU.RCP R19, R2 ;  /* 0x0000000200137308 */ /* 0x000ee20000001000 */
[----:B------:R-:W-:Y:S01]  /*1930*/  LEA R21, R22, R21, 0x8 ;  /* 0x0000001516157211 */ /* 0x000fe200078e40ff */
[----:B------:R-:W-:Y:S01]  /*1940*/  @!P5 FMUL R0, R0, 16777216 ;  /* 0x4b8000000000d820 */ /* 0x000fe20000400000 */
[----:B------:R-:W-:Y:S01]  /*1950*/  @!P2 FMUL R3, R3, 16777216 ;  /* 0x4b8000000303a820 */ /* 0x000fe20000400000 */
[----:B------:R-:W-:Y:S01]  /*1960*/  @!P4 FMUL R9, R9, 16777216 ;  /* 0x4b8000000909c820 */ /* 0x000fe20000400000 */
[----:B------:R-:W-:Y:S01]  /*1970*/  @!P1 FMUL R26, R26, 16777216 ;  /* 0x4b8000001a1a9820 */ /* 0x000fe20000400000 */
[----:B--2---:R-:W-:Y:S01]  /*1980*/  FMUL R16, R17, R0 ;  /* 0x0000000011107220 */ /* 0x004fe20000400000 */
[----:B------:R-:W-:-:S04]  /*1990*/  IMAD.WIDE R10, R21, 0x4, R10 ;  /* 0x00000004150a7825 */ /* 0x000fc800078e020a */
[----:B-1----:R-:W-:Y:S01]  /*19a0*/  FMUL R17, R8, R3 ;  /* 0x0000000308117220 */ /* 0x002fe20000400000 */
[----:B------:R-:W-:Y:S01]  /*19b0*/  FMUL R18, R12, R9 ;  /* 0x000000090c127220 */ /* 0x000fe20000400000 */
[----:B---3--:R-:W-:Y:S01]  /*19c0*/  FMUL R19, R19, R26 ;  /* 0x0000001a13137220 */ /* 0x008fe20000400000 */
[----:B0-----:R-:W-:Y:S06]  /*19d0*/  @!P0 EXIT ;  /* 0x000000000000894d */ /* 0x001fec0003800000 */
[----:B------:R-:W-:Y:S01]  /*19e0*/  STG.E.128 desc[UR6][R10.64], R16 ;  /* 0x000000100a007986 */ /* 0x000fe2000c101d06 */
[----:B------:R-:W-:Y:S05]  /*19f0*/  EXIT ;  /* 0x000000000000794d */ /* 0x000fea0003800000 */
.L_x_0:
[----:B------:R-:W-:-:S00]  /*1a00*/  BRA `(.L_x_0) ;  /* 0xfffffffc00fc7947 */ /* 0x000fc0000383ffff */
[----:B------:R-:W-:-:S00]  /*1a10*/  NOP ;  /* 0x0000000000007918 */ /* 0x000fc00000000000 */
        /* <DEDUP_REMOVED lines=14> */
.L_x_1:


//--------------------- .nv.shared.triton_poi_fused__softmax_11 --------------------------
	.section	.nv.shared.triton_poi_fused__softmax_11,"aw",@nobits
	.sectionflags	@""
	.align	16
	.zero		1024


//--------------------- .nv.constant0.triton_poi_fused__softmax_11 --------------------------
	.section	.nv.constant0.triton_poi_fused__softmax_11,"a",@progbits
	.sectionflags	@""
	.align	4
.nv.constant0.triton_poi_fused__softmax_11:
	.zero		552
